	.headerflags	@"EF_CUDA_TEXMODE_UNIFIED EF_CUDA_64BIT_ADDRESS EF_CUDA_ACCELERATORS EF_CUDA_SM90 EF_CUDA_VIRTUAL_SM(EF_CUDA_SM90)"
	.elftype	@"ET_EXEC"


//--------------------- .nv.info                  --------------------------
	.section	.nv.info,"",@"SHT_CUDA_INFO"
	.align	4


	//----- nvinfo : EIATTR_REGCOUNT
	.align		4
        /*0000*/ 	.byte	0x04, 0x2f
        /*0002*/ 	.short	(.L_3 - .L_2)
	.align		4
.L_2:
        /*0004*/ 	.word	index@(triton_poi_fused__native_batch_norm_legit_no_training_cat_relu_33)
        /*0008*/ 	.word	0x00000042


	//----- nvinfo : EIATTR_MIN_STACK_SIZE
	.align		4
.L_3:
        /*000c*/ 	.byte	0x04, 0x12
        /*000e*/ 	.short	(.L_5 - .L_4)
	.align		4
.L_4:
        /*0010*/ 	.word	index@(triton_poi_fused__native_batch_norm_legit_no_training_cat_relu_33)
        /*0014*/ 	.word	0x00000000


	//----- nvinfo : EIATTR_FRAME_SIZE
	.align		4
.L_5:
        /*0018*/ 	.byte	0x04, 0x11
        /*001a*/ 	.short	(.L_7 - .L_6)
	.align		4
.L_6:
        /*001c*/ 	.word	index@(triton_poi_fused__native_batch_norm_legit_no_training_cat_relu_33)
        /*0020*/ 	.word	0x00000000


	//----- nvinfo : EIATTR_MIN_STACK_SIZE
	.align		4
.L_7:
        /*0024*/ 	.byte	0x04, 0x12
        /*0026*/ 	.short	(.L_9 - .L_8)
	.align		4
.L_8:
        /*0028*/ 	.word	index@(triton_poi_fused__native_batch_norm_legit_no_training_cat_relu_33)
        /*002c*/ 	.word	0x00000000
.L_9:


//--------------------- .nv.info.triton_poi_fused__native_batch_norm_legit_no_training_cat_relu_33 --------------------------
	.section	.nv.info.triton_poi_fused__native_batch_norm_legit_no_training_cat_relu_33,"",@"SHT_CUDA_INFO"
	.sectionflags	@""
	.align	4


	//----- nvinfo : EIATTR_CUDA_API_VERSION
	.align		4
        /*0000*/ 	.byte	0x04, 0x37
        /*0002*/ 	.short	(.L_11 - .L_10)
.L_10:
        /*0004*/ 	.word	0x0000007c


	//----- nvinfo : EIATTR_KPARAM_INFO
	.align		4
.L_11:
        /*0008*/ 	.byte	0x04, 0x17
        /*000a*/ 	.short	(.L_13 - .L_12)
.L_12:
        /*000c*/ 	.word	0x00000000
        /*0010*/ 	.short	0x0009
        /*0012*/ 	.short	0x0048
        /*0014*/ 	.byte	0x00, 0xf0, 0x11, 0x00


	//----- nvinfo : EIATTR_KPARAM_INFO
	.align		4
.L_13:
        /*0018*/ 	.byte	0x04, 0x17
        /*001a*/ 	.short	(.L_15 - .L_14)
.L_14:
        /*001c*/ 	.word	0x00000000
        /*0020*/ 	.short	0x0008
        /*0022*/ 	.short	0x0040
        /*0024*/ 	.byte	0x00, 0xf4, 0x21, 0x00


	//----- nvinfo : EIATTR_KPARAM_INFO
	.align		4
.L_15:
        /*0028*/ 	.byte	0x04, 0x17
        /*002a*/ 	.short	(.L_17 - .L_16)
.L_16:
        /*002c*/ 	.word	0x00000000
        /*0030*/ 	.short	0x0007
        /*0032*/ 	.short	0x0038
        /*0034*/ 	.byte	0x00, 0xf4, 0x21, 0x00


	//----- nvinfo : EIATTR_KPARAM_INFO
	.align		4
.L_17:
        /*0038*/ 	.byte	0x04, 0x17
        /*003a*/ 	.short	(.L_19 - .L_18)
.L_18:
        /*003c*/ 	.word	0x00000000
        /*0040*/ 	.short	0x0006
        /*0042*/ 	.short	0x0030
        /*0044*/ 	.byte	0x00, 0xf4, 0x21, 0x00


	//----- nvinfo : EIATTR_KPARAM_INFO
	.align		4
.L_19:
        /*0048*/ 	.byte	0x04, 0x17
        /*004a*/ 	.short	(.L_21 - .L_20)
.L_20:
        /*004c*/ 	.word	0x00000000
        /*0050*/ 	.short	0x0005
        /*0052*/ 	.short	0x0028
        /*0054*/ 	.byte	0x00, 0xf4, 0x21, 0x00


	//----- nvinfo : EIATTR_KPARAM_INFO
	.align		4
.L_21:
        /*0058*/ 	.byte	0x04, 0x17
        /*005a*/ 	.short	(.L_23 - .L_22)
.L_22:
        /*005c*/ 	.word	0x00000000
        /*0060*/ 	.short	0x0004
        /*0062*/ 	.short	0x0020
        /*0064*/ 	.byte	0x00, 0xf4, 0x21, 0x00


	//----- nvinfo : EIATTR_KPARAM_INFO
	.align		4
.L_23:
        /*0068*/ 	.byte	0x04, 0x17
        /*006a*/ 	.short	(.L_25 - .L_24)
.L_24:
        /*006c*/ 	.word	0x00000000
        /*0070*/ 	.short	0x0003
        /*0072*/ 	.short	0x0018
        /*0074*/ 	.byte	0x00, 0xf4, 0x21, 0x00


	//----- nvinfo : EIATTR_KPARAM_INFO
	.align		4
.L_25:
        /*0078*/ 	.byte	0x04, 0x17
        /*007a*/ 	.short	(.L_27 - .L_26)
.L_26:
        /*007c*/ 	.word	0x00000000
        /*0080*/ 	.short	0x0002
        /*0082*/ 	.short	0x0010
        /*0084*/ 	.byte	0x00, 0xf4, 0x21, 0x00


	//----- nvinfo : EIATTR_KPARAM_INFO
	.align		4
.L_27:
        /*0088*/ 	.byte	0x04, 0x17
        /*008a*/ 	.short	(.L_29 - .L_28)
.L_28:
        /*008c*/ 	.word	0x00000000
        /*0090*/ 	.short	0x0001
        /*0092*/ 	.short	0x0008
        /*0094*/ 	.byte	0x00, 0xf4, 0x21, 0x00


	//----- nvinfo : EIATTR_KPARAM_INFO
	.align		4
.L_29:
        /*0098*/ 	.byte	0x04, 0x17
        /*009a*/ 	.short	(.L_31 - .L_30)
.L_30:
        /*009c*/ 	.word	0x00000000
        /*00a0*/ 	.short	0x0000
        /*00a2*/ 	.short	0x0000
        /*00a4*/ 	.byte	0x00, 0xf4, 0x21, 0x00


	//----- nvinfo : EIATTR_SPARSE_MMA_MASK
	.align		4
.L_31:
        /*00a8*/ 	.byte	0x03, 0x50
        /*00aa*/ 	.short	0x0000


	//----- nvinfo : EIATTR_MAXREG_COUNT
	.align		4
        /*00ac*/ 	.byte	0x03, 0x1b
        /*00ae*/ 	.short	0x00ff


	//----- nvinfo : EIATTR_EXIT_INSTR_OFFSETS
	.align		4
        /*00b0*/ 	.byte	0x04, 0x1c
        /*00b2*/ 	.short	(.L_33 - .L_32)


	//   ....[0]....
.L_32:
        /*00b4*/ 	.word	0x000014d0


	//   ....[1]....
        /*00b8*/ 	.word	0x000014f0


	//----- nvinfo : EIATTR_REQNTID
	.align		4
.L_33:
        /*00bc*/ 	.byte	0x04, 0x10
        /*00be*/ 	.short	(.L_35 - .L_34)
.L_34:
        /*00c0*/ 	.word	0x00000080
        /*00c4*/ 	.word	0x00000001
        /*00c8*/ 	.word	0x00000001


	//----- nvinfo : EIATTR_CBANK_PARAM_SIZE
	.align		4
.L_35:
        /*00cc*/ 	.byte	0x03, 0x19
        /*00ce*/ 	.short	0x004c


	//----- nvinfo : EIATTR_PARAM_CBANK
	.align		4
        /*00d0*/ 	.byte	0x04, 0x0a
        /*00d2*/ 	.short	(.L_37 - .L_36)
	.align		4
.L_36:
        /*00d4*/ 	.word	index@(.nv.constant0.triton_poi_fused__native_batch_norm_legit_no_training_cat_relu_33)
        /*00d8*/ 	.short	0x0210
        /*00da*/ 	.short	0x004c


	//----- nvinfo : EIATTR_SW_WAR
	.align		4
.L_37:
        /*00dc*/ 	.byte	0x04, 0x36
        /*00de*/ 	.short	(.L_39 - .L_38)
.L_38:
        /*00e0*/ 	.word	0x00000008
.L_39:


//--------------------- .nv.callgraph             --------------------------
	.section	.nv.callgraph,"",@"SHT_CUDA_CALLGRAPH"
	.align	4
	.sectionentsize	8
	.align		4
        /*0000*/ 	.word	0x00000000
	.align		4
        /*0004*/ 	.word	0xffffffff
	.align		4
        /*0008*/ 	.word	0x00000000
	.align		4
        /*000c*/ 	.word	0xfffffffe
	.align		4
        /*0010*/ 	.word	0x00000000
	.align		4
        /*0014*/ 	.word	0xfffffffd
	.align		4
        /*0018*/ 	.word	0x00000000
	.align		4
        /*001c*/ 	.word	0xfffffffc


//--------------------- .nv.constant4             --------------------------
	.section	.nv.constant4,"a",@progbits
	.align	8
	.align		8
.nv.constant4:
        /*0000*/ 	.dword	_$_str
	.align		8
        /*0008*/ 	.dword	_$_str_$_2


//--------------------- .text.triton_poi_fused__native_batch_norm_legit_no_training_cat_relu_33 --------------------------
	.section	.text.triton_poi_fused__native_batch_norm_legit_no_training_cat_relu_33,"ax",@progbits
	.align	128
        .global         triton_poi_fused__native_batch_norm_legit_no_training_cat_relu_33
        .type           triton_poi_fused__native_batch_norm_legit_no_training_cat_relu_33,@function
        .size           triton_poi_fused__native_batch_norm_legit_no_training_cat_relu_33,(.L_x_1 - triton_poi_fused__native_batch_norm_legit_no_training_cat_relu_33)
        .other          triton_poi_fused__native_batch_norm_legit_no_training_cat_relu_33,@"STO_CUDA_ENTRY STV_DEFAULT"
triton_poi_fused__native_batch_norm_legit_no_training_cat_relu_33:
.text.triton_poi_fused__native_batch_norm_legit_no_training_cat_relu_33:
[----:B------:R-:W0:Y:S01]  /*0000*/  LDC R1, c[0x0][0x28] ;  /* 0x00000a00ff017b82 */ /* 0x000e220000000800 */
[----:B------:R-:W1:Y:S01]  /*0010*/  S2R R0, SR_TID.X ;  /* 0x0000000000007919 */ /* 0x000e620000002100 */
[----:B------:R-:W-:Y:S01]  /*0020*/  CS2R R8, SRZ ;  /* 0x0000000000087805 */ /* 0x000fe2000001ff00 */
[----:B------:R-:W-:Y:S01]  /*0030*/  ULDC.64 UR4, c[0x0][0x208] ;  /* 0x0000820000047ab9 */ /* 0x000fe20000000a00 */
[----:B------:R-:W2:Y:S01]  /*0040*/  S2R R5, SR_CTAID.X ;  /* 0x0000000000057919 */ /* 0x000ea20000002500 */
[----:B------:R-:W-:Y:S01]  /*0050*/  IMAD.MOV.U32 R10, RZ, RZ, RZ ;  /* 0x000000ffff0a7224 */ /* 0x000fe200078e00ff */
[----:B------:R-:W-:Y:S01]  /*0060*/  CS2R R12, SRZ ;  /* 0x00000000000c7805 */ /* 0x000fe2000001ff00 */
[----:B------:R-:W-:Y:S01]  /*0070*/  IMAD.MOV.U32 R14, RZ, RZ, RZ ;  /* 0x000000ffff0e7224 */ /* 0x000fe200078e00ff */
[----:B------:R-:W3:Y:S01]  /*0080*/  LDC.64 R34, c[0x0][0x210] ;  /* 0x00008400ff227b82 */ /* 0x000ee20000000a00 */
[----:B------:R-:W-:-:S07]  /*0090*/  IMAD.MOV.U32 R31, RZ, RZ, 0x3e800000 ;  /* 0x3e800000ff1f7424 */ /* 0x000fce00078e00ff */
[----:B------:R-:W4:Y:S08]  /*00a0*/  LDC.64 R62, c[0x0][0x218] ;  /* 0x00008600ff3e7b82 */ /* 0x000f300000000a00 */
[----:B------:R-:W5:Y:S01]  /*00b0*/  LDC.64 R26, c[0x0][0x228] ;  /* 0x00008a00ff1a7b82 */ /* 0x000f620000000a00 */
[----:B------:R-:W-:Y:S01]  /*00c0*/  IMAD.MOV.U32 R56, RZ, RZ, RZ ;  /* 0x000000ffff387224 */ /* 0x000fe200078e00ff */
[----:B------:R-:W-:-:S02]  /*00d0*/  CS2R R54, SRZ ;  /* 0x0000000000367805 */ /* 0x000fc4000001ff00 */
[----:B------:R-:W-:Y:S02]  /*00e0*/  CS2R R52, SRZ ;  /* 0x0000000000347805 */ /* 0x000fe4000001ff00 */
[----:B------:R-:W-:Y:S02]  /*00f0*/  CS2R R48, SRZ ;  /* 0x0000000000307805 */ /* 0x000fe4000001ff00 */
[----:B------:R-:W-:Y:S02]  /*0100*/  CS2R R46, SRZ ;  /* 0x00000000002e7805 */ /* 0x000fe4000001ff00 */
[----:B------:R-:W-:Y:S02]  /*0110*/  CS2R R38, SRZ ;  /* 0x0000000000267805 */ /* 0x000fe4000001ff00 */
[----:B------:R-:W-:Y:S01]  /*0120*/  CS2R R40, SRZ ;  /* 0x0000000000287805 */ /* 0x000fe2000001ff00 */
[----:B-1----:R-:W-:Y:S01]  /*0130*/  IMAD.SHL.U32 R0, R0, 0x4, RZ ;  /* 0x0000000400007824 */ /* 0x002fe200078e00ff */
[----:B------:R-:W-:-:S02]  /*0140*/  CS2R R36, SRZ ;  /* 0x0000000000247805 */ /* 0x000fc4000001ff00 */
[----:B------:R-:W-:Y:S02]  /*0150*/  CS2R R42, SRZ ;  /* 0x00000000002a7805 */ /* 0x000fe4000001ff00 */
[----:B------:R-:W-:Y:S02]  /*0160*/  CS2R R44, SRZ ;  /* 0x00000000002c7805 */ /* 0x000fe4000001ff00 */
[----:B--2---:R-:W-:Y:S01]  /*0170*/  SHF.R.S32.HI R3, RZ, 0x15, R5 ;  /* 0x00000015ff037819 */ /* 0x004fe20000011405 */
[----:B------:R-:W-:Y:S01]  /*0180*/  ULDC.64 UR6, c[0x0][0x220] ;  /* 0x0000880000067ab9 */ /* 0x000fe20000000a00 */
[----:B------:R-:W-:Y:S02]  /*0190*/  LOP3.LUT R0, R0, 0x1fc, RZ, 0xc0, !PT ;  /* 0x000001fc00007812 */ /* 0x000fe400078ec0ff */
[----:B------:R-:W-:-:S03]  /*01a0*/  SGXT R3, R3, 0x1 ;  /* 0x000000010303781a */ /* 0x000fc60000000200 */
[----:B------:R-:W-:Y:S02]  /*01b0*/  IMAD R58, R5, 0x400, R0 ;  /* 0x00000400053a7824 */ /* 0x000fe400078e0200 */
[----:B------:R-:W1:Y:S02]  /*01c0*/  LDC.64 R4, c[0x0][0x230] ;  /* 0x00008c00ff047b82 */ /* 0x000e640000000a00 */
[C---:B------:R-:W-:Y:S01]  /*01d0*/  VIADD R28, R58.reuse, 0x200 ;  /* 0x000002003a1c7836 */ /* 0x040fe20000000000 */
[C---:B------:R-:W-:Y:S02]  /*01e0*/  LEA.HI R0, R3.reuse, R58, RZ, 0x4 ;  /* 0x0000003a03007211 */ /* 0x040fe400078f20ff */
[----:B------:R-:W-:Y:S02]  /*01f0*/  ISETP.GE.AND P1, PT, R58, 0x14800, PT ;  /* 0x000148003a00780c */ /* 0x000fe40003f26270 */
[----:B------:R-:W-:Y:S02]  /*0200*/  SHF.R.S32.HI R57, RZ, 0x4, R0 ;  /* 0x00000004ff397819 */ /* 0x000fe40000011400 */
[----:B------:R-:W-:-:S03]  /*0210*/  LEA.HI R3, R3, R28, RZ, 0x4 ;  /* 0x0000001c03037211 */ /* 0x000fc600078f20ff */
[----:B------:R-:W-:Y:S01]  /*0220*/  IMAD.HI R2, R57, 0x63e7063f, RZ ;  /* 0x63e7063f39027827 */ /* 0x000fe200078e02ff */
[----:B------:R-:W-:-:S04]  /*0230*/  SHF.R.S32.HI R29, RZ, 0x4, R3 ;  /* 0x00000004ff1d7819 */ /* 0x000fc80000011403 */
[----:B------:R-:W-:Y:S01]  /*0240*/  SHF.R.U32.HI R7, RZ, 0x1f, R2 ;  /* 0x0000001fff077819 */ /* 0x000fe20000011602 */
[----:B------:R-:W-:-:S03]  /*0250*/  IMAD.HI R6, R29, 0x63e7063f, RZ ;  /* 0x63e7063f1d067827 */ /* 0x000fc600078e02ff */
[----:B------:R-:W-:-:S05]  /*0260*/  LEA.HI.SX32 R2, R2, R7, 0x17 ;  /* 0x0000000702027211 */ /* 0x000fca00078fbaff */
[----:B------:R-:W-:-:S04]  /*0270*/  IMAD R57, R2, -0x520, R57 ;  /* 0xfffffae002397824 */ /* 0x000fc800078e0239 */
[----:B-1----:R-:W-:Y:S01]  /*0280*/  IMAD.WIDE R2, R57, 0x4, R4 ;  /* 0x0000000439027825 */ /* 0x002fe200078e0204 */
[----:B------:R-:W-:-:S04]  /*0290*/  SHF.R.U32.HI R7, RZ, 0x1f, R6 ;  /* 0x0000001fff077819 */ /* 0x000fc80000011606 */
[----:B------:R-:W2:Y:S04]  /*02a0*/  @!P1 LDG.E.EL R8, desc[UR4][R2.64] ;  /* 0x0000000402089981 */ /* 0x000ea8000c2e1900 */
[----:B------:R-:W3:Y:S01]  /*02b0*/  @!P1 LDG.E.EL R9, desc[UR4][R2.64] ;  /* 0x0000000402099981 */ /* 0x000ee2000c2e1900 */
[----:B------:R-:W-:Y:S01]  /*02c0*/  LEA.HI.SX32 R6, R6, R7, 0x17 ;  /* 0x0000000706067211 */ /* 0x000fe200078fbaff */
[----:B------:R-:W-:Y:S01]  /*02d0*/  IMAD.MOV.U32 R7, RZ, RZ, RZ ;  /* 0x000000ffff077224 */ /* 0x000fe200078e00ff */
[----:B------:R-:W-:Y:S01]  /*02e0*/  ISETP.GE.AND P0, PT, R28, 0x14800, PT ;  /* 0x000148001c00780c */ /* 0x000fe20003f06270 */
[----:B------:R-:W4:Y:S02]  /*02f0*/  @!P1 LDG.E.EL R10, desc[UR4][R2.64] ;  /* 0x00000004020a9981 */ /* 0x000f24000c2e1900 */
[----:B------:R-:W-:-:S02]  /*0300*/  IMAD R29, R6, -0x520, R29 ;  /* 0xfffffae0061d7824 */ /* 0x000fc400078e021d */
[----:B------:R1:W5:Y:S01]  /*0310*/  @!P1 LDG.E.EL R7, desc[UR4][R2.64] ;  /* 0x0000000402079981 */ /* 0x000362000c2e1900 */
[----:B------:R-:W-:Y:S02]  /*0320*/  IMAD.MOV.U32 R6, RZ, RZ, RZ ;  /* 0x000000ffff067224 */ /* 0x000fe400078e00ff */
[----:B------:R-:W-:-:S05]  /*0330*/  IMAD.WIDE R4, R29, 0x4, R4 ;  /* 0x000000041d047825 */ /* 0x000fca00078e0204 */
[----:B------:R-:W5:Y:S04]  /*0340*/  @!P0 LDG.E.EL R6, desc[UR4][R4.64] ;  /* 0x0000000404068981 */ /* 0x000f68000c2e1900 */
[----:B------:R-:W5:Y:S04]  /*0350*/  @!P0 LDG.E.EL R12, desc[UR4][R4.64] ;  /* 0x00000004040c8981 */ /* 0x000f68000c2e1900 */
[----:B------:R-:W5:Y:S04]  /*0360*/  @!P0 LDG.E.EL R13, desc[UR4][R4.64] ;  /* 0x00000004040d8981 */ /* 0x000f68000c2e1900 */
[----:B------:R2:W5:Y:S01]  /*0370*/  @!P0 LDG.E.EL R14, desc[UR4][R4.64] ;  /* 0x00000004040e8981 */ /* 0x000562000c2e1900 */
[----:B------:R-:W-:Y:S01]  /*0380*/  IMAD.HI R11, R58, 0x63e7063f, RZ ;  /* 0x63e7063f3a0b7827 */ /* 0x000fe200078e02ff */
[----:B-1----:R-:W-:-:S03]  /*0390*/  LOP3.LUT R3, R0, 0xfffffff0, RZ, 0xc0, !PT ;  /* 0xfffffff000037812 */ /* 0x002fc600078ec0ff */
[----:B------:R-:W-:Y:S01]  /*03a0*/  IMAD.SHL.U32 R23, R57, 0x10, RZ ;  /* 0x0000001039177824 */ /* 0x000fe200078e00ff */
[----:B------:R-:W-:Y:S01]  /*03b0*/  SHF.R.U32.HI R2, RZ, 0x1f, R11 ;  /* 0x0000001fff027819 */ /* 0x000fe2000001160b */
[----:B------:R-:W-:Y:S02]  /*03c0*/  IMAD.IADD R3, R58, 0x1, -R3 ;  /* 0x000000013a037824 */ /* 0x000fe400078e0a03 */
[----:B------:R-:W-:Y:S01]  /*03d0*/  IMAD.SHL.U32 R0, R29, 0x10, RZ ;  /* 0x000000101d007824 */ /* 0x000fe200078e00ff */
[----:B------:R-:W-:Y:S02]  /*03e0*/  LEA.HI.SX32 R11, R11, R2, 0x13 ;  /* 0x000000020b0b7211 */ /* 0x000fe400078f9aff */
[----:B------:R-:W-:Y:S02]  /*03f0*/  SHF.R.S32.HI R20, RZ, 0x1f, R23 ;  /* 0x0000001fff147819 */ /* 0x000fe40000011417 */
[----:B------:R-:W-:Y:S01]  /*0400*/  SHF.R.S32.HI R22, RZ, 0x1f, R3 ;  /* 0x0000001fff167819 */ /* 0x000fe20000011403 */
[----:B--2---:R-:W-:Y:S01]  /*0410*/  FADD R8, R8, 0.0010000000474974513054 ;  /* 0x3a83126f08087421 */ /* 0x004fe20000000000 */
[----:B---3--:R-:W-:Y:S01]  /*0420*/  FADD R15, R9, 0.0010000000474974513054 ;  /* 0x3a83126f090f7421 */ /* 0x008fe20000000000 */
[----:B------:R-:W-:-:S04]  /*0430*/  IMAD.HI R9, R28, 0x63e7063f, RZ ;  /* 0x63e7063f1c097827 */ /* 0x000fc800078e02ff */
[----:B------:R-:W1:Y:S01]  /*0440*/  MUFU.SQRT R8, R8 ;  /* 0x0000000800087308 */ /* 0x000e620000002000 */
[----:B----4-:R-:W-:Y:S01]  /*0450*/  FADD R10, R10, 0.0010000000474974513054 ;  /* 0x3a83126f0a0a7421 */ /* 0x010fe20000000000 */
[----:B0-----:R-:W-:Y:S01]  /*0460*/  SHF.R.U32.HI R4, RZ, 0x1f, R9 ;  /* 0x0000001fff047819 */ /* 0x001fe20000011609 */
[----:B-----5:R-:W-:-:S05]  /*0470*/  FADD R7, R7, 0.0010000000474974513054 ;  /* 0x3a83126f07077421 */ /* 0x020fca0000000000 */
[----:B------:R-:W0:Y:S01]  /*0480*/  MUFU.SQRT R15, R15 ;  /* 0x0000000f000f7308 */ /* 0x000e220000002000 */
[----:B------:R-:W-:Y:S01]  /*0490*/  LEA.HI.SX32 R9, R9, R4, 0x13 ;  /* 0x0000000409097211 */ /* 0x000fe200078f9aff */
[----:B------:R-:W-:-:S04]  /*04a0*/  IMAD R4, R11, 0x5080, RZ ;  /* 0x000050800b047824 */ /* 0x000fc800078e02ff */
[----:B------:R-:W-:Y:S01]  /*04b0*/  IMAD R5, R9, 0x5080, RZ ;  /* 0x0000508009057824 */ /* 0x000fe200078e02ff */
[--C-:B------:R-:W-:Y:S01]  /*04c0*/  SHF.R.S32.HI R17, RZ, 0x1f, R4.reuse ;  /* 0x0000001fff117819 */ /* 0x100fe20000011404 */
[----:B------:R-:W2:Y:S01]  /*04d0*/  MUFU.SQRT R10, R10 ;  /* 0x0000000a000a7308 */ /* 0x000ea20000002000 */
[-C--:B------:R-:W-:Y:S01]  /*04e0*/  IADD3 R23, P4, P6, R23, R3.reuse, R4 ;  /* 0x0000000317177210 */ /* 0x080fe20007e9e004 */
[----:B------:R-:W-:Y:S01]  /*04f0*/  FADD R6, R6, 0.0010000000474974513054 ;  /* 0x3a83126f06067421 */ /* 0x000fe20000000000 */
[----:B-1----:R-:W-:Y:S01]  /*0500*/  FSETP.GT.AND P5, PT, R8, 8.50705917302346158658e+37, PT ;  /* 0x7e8000000800780b */ /* 0x002fe20003fa4000 */
[----:B------:R-:W-:Y:S01]  /*0510*/  FADD R12, R12, 0.0010000000474974513054 ;  /* 0x3a83126f0c0c7421 */ /* 0x000fe20000000000 */
[--C-:B------:R-:W-:Y:S01]  /*0520*/  IADD3 R21, P2, P3, R0, R3, R5.reuse ;  /* 0x0000000300157210 */ /* 0x100fe20007b5e005 */
[----:B------:R-:W-:Y:S01]  /*0530*/  FADD R13, R13, 0.0010000000474974513054 ;  /* 0x3a83126f0d0d7421 */ /* 0x000fe20000000000 */
[----:B------:R-:W-:Y:S01]  /*0540*/  SHF.R.S32.HI R2, RZ, 0x1f, R5 ;  /* 0x0000001fff027819 */ /* 0x000fe20000011405 */
[----:B------:R-:W1:Y:S01]  /*0550*/  MUFU.SQRT R7, R7 ;  /* 0x0000000700077308 */ /* 0x000e620000002000 */
[----:B------:R-:W-:Y:S01]  /*0560*/  SHF.R.S32.HI R3, RZ, 0x1f, R0 ;  /* 0x0000001fff037819 */ /* 0x000fe20000011400 */
[----:B------:R-:W-:Y:S01]  /*0570*/  FADD R14, R14, 0.0010000000474974513054 ;  /* 0x3a83126f0e0e7421 */ /* 0x000fe20000000000 */
[----:B------:R-:W-:Y:S01]  /*0580*/  IADD3.X R20, R20, R22, R17, P4, P6 ;  /* 0x0000001614147210 */ /* 0x000fe200027ec411 */
[----:B------:R-:W-:Y:S01]  /*0590*/  IMAD R0, R11, -0x5200, R58 ;  /* 0xffffae000b007824 */ /* 0x000fe200078e023a */
[----:B------:R-:W-:-:S02]  /*05a0*/  FSETP.GEU.AND P4, PT, R8, 1.175494350822287508e-38, PT ;  /* 0x008000000800780b */ /* 0x000fc40003f8e000 */
[----:B0-----:R-:W-:Y:S01]  /*05b0*/  FSETP.GT.AND P6, PT, R15, 8.50705917302346158658e+37, PT ;  /* 0x7e8000000f00780b */ /* 0x001fe20003fc4000 */
[----:B------:R-:W0:Y:S01]  /*05c0*/  MUFU.SQRT R6, R6 ;  /* 0x0000000600067308 */ /* 0x000e220000002000 */
[----:B------:R-:W-:Y:S01]  /*05d0*/  IADD3.X R22, R3, R22, R2, P2, P3 ;  /* 0x0000001603167210 */ /* 0x000fe200017e6402 */
[----:B------:R-:W-:Y:S01]  /*05e0*/  @P5 FMUL R8, R8, 0.25 ;  /* 0x3e80000008085820 */ /* 0x000fe20000400000 */
[----:B--2---:R-:W-:Y:S01]  /*05f0*/  FSETP.GT.AND P2, PT, R10, 8.50705917302346158658e+37, PT ;  /* 0x7e8000000a00780b */ /* 0x004fe20003f44000 */
[----:B------:R-:W-:Y:S01]  /*0600*/  IMAD.IADD R16, R0, 0x1, R4 ;  /* 0x0000000100107824 */ /* 0x000fe200078e0204 */
[----:B------:R-:W-:Y:S01]  /*0610*/  FSEL R3, R31, 1, P5 ;  /* 0x3f8000001f037808 */ /* 0x000fe20002800000 */
[----:B------:R-:W-:Y:S01]  /*0620*/  VIADD R0, R29, 0xfffffc00 ;  /* 0xfffffc001d007836 */ /* 0x000fe20000000000 */
[----:B-1----:R-:W-:Y:S01]  /*0630*/  FSETP.GT.AND P5, PT, R7, 8.50705917302346158658e+37, PT ;  /* 0x7e8000000700780b */ /* 0x002fe20003fa4000 */
[----:B------:R-:W1:Y:S01]  /*0640*/  MUFU.SQRT R12, R12 ;  /* 0x0000000c000c7308 */ /* 0x000e620000002000 */
[----:B------:R-:W-:Y:S01]  /*0650*/  FSETP.GEU.AND P3, PT, R15, 1.175494350822287508e-38, PT ;  /* 0x008000000f00780b */ /* 0x000fe20003f6e000 */
[----:B------:R-:W-:Y:S01]  /*0660*/  @!P4 FMUL R8, R8, 16777216 ;  /* 0x4b8000000808c820 */ /* 0x000fe20000400000 */
[----:B------:R-:W-:Y:S01]  /*0670*/  @!P4 FMUL R3, R3, 16777216 ;  /* 0x4b8000000303c820 */ /* 0x000fe20000400000 */
[----:B------:R-:W-:Y:S01]  /*0680*/  @P6 FMUL R15, R15, 0.25 ;  /* 0x3e8000000f0f6820 */ /* 0x000fe20000400000 */
[----:B------:R-:W-:Y:S01]  /*0690*/  FSEL R18, R31, 1, P6 ;  /* 0x3f8000001f127808 */ /* 0x000fe20003000000 */
[----:B------:R-:W-:Y:S01]  /*06a0*/  IMAD R2, R9, -0x5200, R28 ;  /* 0xffffae0009027824 */ /* 0x000fe200078e021c */
[C---:B------:R-:W-:Y:S01]  /*06b0*/  FSETP.GEU.AND P4, PT, R10.reuse, 1.175494350822287508e-38, PT ;  /* 0x008000000a00780b */ /* 0x040fe20003f8e000 */
[----:B------:R-:W2:Y:S01]  /*06c0*/  MUFU.SQRT R13, R13 ;  /* 0x0000000d000d7308 */ /* 0x000ea20000002000 */
[----:B------:R-:W-:Y:S01]  /*06d0*/  FSETP.GEU.AND P6, PT, R7, 1.175494350822287508e-38, PT ;  /* 0x008000000700780b */ /* 0x000fe20003fce000 */
[----:B------:R-:W-:Y:S01]  /*06e0*/  @P2 FMUL R10, R10, 0.25 ;  /* 0x3e8000000a0a2820 */ /* 0x000fe20000400000 */
[----:B------:R-:W-:Y:S01]  /*06f0*/  FSEL R24, R31, 1, P2 ;  /* 0x3f8000001f187808 */ /* 0x000fe20001000000 */
[----:B------:R-:W-:Y:S01]  /*0700*/  @P5 FMUL R7, R7, 0.25 ;  /* 0x3e80000007075820 */ /* 0x000fe20000400000 */
[----:B0-----:R-:W-:Y:S01]  /*0710*/  FSETP.GT.AND P2, PT, R6, 8.50705917302346158658e+37, PT ;  /* 0x7e8000000600780b */ /* 0x001fe20003f44000 */
[----:B------:R-:W-:Y:S01]  /*0720*/  @!P3 FMUL R15, R15, 16777216 ;  /* 0x4b8000000f0fb820 */ /* 0x000fe20000400000 */
[C---:B------:R-:W-:Y:S01]  /*0730*/  FSEL R30, R31.reuse, 1, P5 ;  /* 0x3f8000001f1e7808 */ /* 0x040fe20002800000 */
[----:B------:R-:W-:Y:S01]  /*0740*/  @!P3 FMUL R18, R18, 16777216 ;  /* 0x4b8000001212b820 */ /* 0x000fe20000400000 */
[----:B------:R-:W-:Y:S01]  /*0750*/  FSETP.GEU.AND P3, PT, R6, 1.175494350822287508e-38, PT ;  /* 0x008000000600780b */ /* 0x000fe20003f6e000 */
[----:B------:R-:W0:Y:S01]  /*0760*/  MUFU.SQRT R14, R14 ;  /* 0x0000000e000e7308 */ /* 0x000e220000002000 */
[----:B------:R-:W-:Y:S01]  /*0770*/  FSEL R32, R31, 1, P2 ;  /* 0x3f8000001f207808 */ /* 0x000fe20001000000 */
[----:B------:R-:W-:Y:S01]  /*0780*/  @!P4 FMUL R10, R10, 16777216 ;  /* 0x4b8000000a0ac820 */ /* 0x000fe20000400000 */
[----:B------:R-:W-:Y:S01]  /*0790*/  @!P4 FMUL R24, R24, 16777216 ;  /* 0x4b8000001818c820 */ /* 0x000fe20000400000 */
[----:B------:R-:W-:Y:S01]  /*07a0*/  @!P6 FMUL R7, R7, 16777216 ;  /* 0x4b8000000707e820 */ /* 0x000fe20000400000 */
[----:B------:R-:W-:Y:S01]  /*07b0*/  @!P6 FMUL R30, R30, 16777216 ;  /* 0x4b8000001e1ee820 */ /* 0x000fe20000400000 */
[----:B-1----:R-:W-:Y:S01]  /*07c0*/  FSETP.GT.AND P4, PT, R12, 8.50705917302346158658e+37, PT ;  /* 0x7e8000000c00780b */ /* 0x002fe20003f84000 */
[----:B------:R-:W-:Y:S01]  /*07d0*/  IMAD R61, R11, -0xf00, R16 ;  /* 0xfffff1000b3d7824 */ /* 0x000fe200078e0210 */
[C---:B--2---:R-:W-:Y:S01]  /*07e0*/  FSETP.GT.AND P6, PT, R13.reuse, 8.50705917302346158658e+37, PT ;  /* 0x7e8000000d00780b */ /* 0x044fe20003fc4000 */
[----:B------:R-:W-:Y:S01]  /*07f0*/  @P2 FMUL R6, R6, 0.25 ;  /* 0x3e80000006062820 */ /* 0x000fe20000400000 */
[----:B------:R-:W-:Y:S01]  /*0800*/  FSETP.GEU.AND P5, PT, R12, 1.175494350822287508e-38, PT ;  /* 0x008000000c00780b */ /* 0x000fe20003fae000 */
[----:B------:R-:W1:Y:S01]  /*0810*/  MUFU.RCP R8, R8 ;  /* 0x0000000800087308 */ /* 0x000e620000001000 */
[----:B------:R-:W-:Y:S01]  /*0820*/  FSETP.GEU.AND P2, PT, R13, 1.175494350822287508e-38, PT ;  /* 0x008000000d00780b */ /* 0x000fe20003f4e000 */
[----:B------:R-:W-:Y:S01]  /*0830*/  @!P3 FMUL R6, R6, 16777216 ;  /* 0x4b8000000606b820 */ /* 0x000fe20000400000 */
[----:B------:R-:W-:Y:S01]  /*0840*/  @!P3 FMUL R32, R32, 16777216 ;  /* 0x4b8000002020b820 */ /* 0x000fe20000400000 */
[----:B0-----:R-:W-:Y:S01]  /*0850*/  FSETP.GT.AND P3, PT, R14, 8.50705917302346158658e+37, PT ;  /* 0x7e8000000e00780b */ /* 0x001fe20003f64000 */
[----:B------:R-:W-:Y:S01]  /*0860*/  IMAD.WIDE R60, R61, 0x4, R62 ;  /* 0x000000043d3c7825 */ /* 0x000fe200078e023e */
[----:B------:R-:W-:-:S03]  /*0870*/  FSEL R25, R31, 1, P4 ;  /* 0x3f8000001f197808 */ /* 0x000fc60002000000 */
[----:B------:R-:W-:Y:S01]  /*0880*/  @P4 FMUL R12, R12, 0.25 ;  /* 0x3e8000000c0c4820 */ /* 0x000fe20000400000 */
[----:B------:R-:W-:Y:S01]  /*0890*/  MUFU.RCP R15, R15 ;  /* 0x0000000f000f7308 */ /* 0x000fe20000001000 */
[----:B------:R-:W-:Y:S01]  /*08a0*/  @P6 FMUL R13, R13, 0.25 ;  /* 0x3e8000000d0d6820 */ /* 0x000fe20000400000 */
[----:B------:R-:W-:Y:S01]  /*08b0*/  FSETP.GEU.AND P4, PT, R14, 1.175494350822287508e-38, PT ;  /* 0x008000000e00780b */ /* 0x000fe20003f8e000 */
[----:B------:R-:W-:Y:S01]  /*08c0*/  @!P5 FMUL R12, R12, 16777216 ;  /* 0x4b8000000c0cd820 */ /* 0x000fe20000400000 */
[----:B------:R-:W-:Y:S01]  /*08d0*/  FSEL R4, R31, 1, P6 ;  /* 0x3f8000001f047808 */ /* 0x000fe20003000000 */
[----:B------:R-:W-:Y:S01]  /*08e0*/  @!P2 FMUL R13, R13, 16777216 ;  /* 0x4b8000000d0da820 */ /* 0x000fe20000400000 */
[----:B------:R-:W-:Y:S01]  /*08f0*/  @!P5 FMUL R25, R25, 16777216 ;  /* 0x4b8000001919d820 */ /* 0x000fe20000400000 */
[----:B------:R-:W-:Y:S01]  /*0900*/  ISETP.LT.U32.AND P6, PT, R0, 0x108, !P0 ;  /* 0x000001080000780c */ /* 0x000fe200047c1070 */
[----:B------:R-:W-:Y:S01]  /*0910*/  MUFU.RCP R19, R6 ;  /* 0x0000000600137308 */ /* 0x000fe20000001000 */
[----:B------:R-:W-:Y:S01]  /*0920*/  @!P2 FMUL R4, R4, 16777216 ;  /* 0x4b8000000404a820 */ /* 0x000fe20000400000 */
[----:B------:R-:W-:Y:S01]  /*0930*/  @P3 FMUL R14, R14, 0.25 ;  /* 0x3e8000000e0e3820 */ /* 0x000fe20000400000 */
[----:B-1----:R-:W-:-:S04]  /*0940*/  FMUL R8, R8, R3 ;  /* 0x0000000308087220 */ /* 0x002fc80000400000 */
[----:B------:R-:W-:Y:S01]  /*0950*/  @!P4 FMUL R14, R14, 16777216 ;  /* 0x4b8000000e0ec820 */ /* 0x000fe20000400000 */
[----:B------:R-:W0:Y:S08]  /*0960*/  MUFU.RCP R12, R12 ;  /* 0x0000000c000c7308 */ /* 0x000e300000001000 */
[----:B------:R-:W1:Y:S01]  /*0970*/  MUFU.RCP R13, R13 ;  /* 0x0000000d000d7308 */ /* 0x000e620000001000 */
[----:B0-----:R-:W-:-:S07]  /*0980*/  FMUL R0, R12, R25 ;  /* 0x000000190c007220 */ /* 0x001fce0000400000 */
[----:B------:R0:W2:Y:S01]  /*0990*/  MUFU.RCP R17, R10 ;  /* 0x0000000a00117308 */ /* 0x0000a20000001000 */
[----:B-1----:R-:W-:-:S07]  /*09a0*/  FMUL R3, R13, R4 ;  /* 0x000000040d037220 */ /* 0x002fce0000400000 */
[----:B------:R-:W1:Y:S01]  /*09b0*/  MUFU.RCP R14, R14 ;  /* 0x0000000e000e7308 */ /* 0x000e620000001000 */
[----:B0-----:R-:W-:Y:S02]  /*09c0*/  IMAD.IADD R10, R2, 0x1, R5 ;  /* 0x00000001020a7824 */ /* 0x001fe400078e0205 */
[----:B------:R-:W-:Y:S01]  /*09d0*/  FMUL R5, R15, R18 ;  /* 0x000000120f057220 */ /* 0x000fe20000400000 */
[----:B------:R-:W-:Y:S01]  /*09e0*/  FMUL R2, R19, R32 ;  /* 0x0000002013027220 */ /* 0x000fe20000400000 */
[----:B------:R-:W0:Y:S01]  /*09f0*/  LDC.64 R12, c[0x0][0x238] ;  /* 0x00008e00ff0c7b82 */ /* 0x000e220000000a00 */
[----:B------:R-:W-:Y:S01]  /*0a00*/  FSEL R15, R31, 1, P3 ;  /* 0x3f8000001f0f7808 */ /* 0x000fe20001800000 */
[----:B------:R-:W-:Y:S02]  /*0a10*/  IMAD R9, R9, -0xf00, R10 ;  /* 0xfffff10009097824 */ /* 0x000fe400078e020a */
[----:B--2---:R-:W-:Y:S01]  /*0a20*/  FMUL R6, R17, R24 ;  /* 0x0000001811067220 */ /* 0x004fe20000400000 */
[----:B------:R-:W2:Y:S03]  /*0a30*/  MUFU.RCP R7, R7 ;  /* 0x0000000700077308 */ /* 0x000ea60000001000 */
[----:B------:R-:W3:Y:S01]  /*0a40*/  LDC.64 R18, c[0x0][0x240] ;  /* 0x00009000ff127b82 */ /* 0x000ee20000000a00 */
[----:B------:R-:W-:Y:S01]  /*0a50*/  @!P4 FMUL R15, R15, 16777216 ;  /* 0x4b8000000f0fc820 */ /* 0x000fe20000400000 */
[----:B------:R-:W-:Y:S01]  /*0a60*/  ISETP.GE.AND P3, PT, R57, 0x400, PT ;  /* 0x000004003900780c */ /* 0x000fe20003f66270 */
[----:B------:R-:W-:-:S04]  /*0a70*/  IMAD.WIDE R16, R16, 0x4, R34 ;  /* 0x0000000410107825 */ /* 0x000fc800078e0222 */
[----:B-1----:R-:W-:Y:S01]  /*0a80*/  FMUL R4, R14, R15 ;  /* 0x0000000f0e047220 */ /* 0x002fe20000400000 */
[----:B------:R-:W-:Y:S01]  /*0a90*/  ISETP.LT.AND P2, PT, R58, 0x14800, !P3 ;  /* 0x000148003a00780c */ /* 0x000fe20005f41270 */
[----:B------:R-:W-:-:S04]  /*0aa0*/  IMAD.WIDE R34, R10, 0x4, R34 ;  /* 0x000000040a227825 */ /* 0x000fc800078e0222 */
[----:B------:R-:W-:Y:S01]  /*0ab0*/  IMAD.WIDE R62, R9, 0x4, R62 ;  /* 0x00000004093e7825 */ /* 0x000fe200078e023e */
[----:B------:R-:W-:-:S03]  /*0ac0*/  CS2R R50, SRZ ;  /* 0x0000000000327805 */ /* 0x000fc6000001ff00 */
[----:B--2---:R-:W-:Y:S01]  /*0ad0*/  FMUL R7, R7, R30 ;  /* 0x0000001e07077220 */ /* 0x004fe20000400000 */
[----:B------:R-:W-:-:S04]  /*0ae0*/  IMAD.WIDE R10, R57, 0x4, R26 ;  /* 0x00000004390a7825 */ /* 0x000fc800078e021a */
[----:B------:R-:W-:Y:S01]  /*0af0*/  IMAD.MOV.U32 R9, RZ, RZ, RZ ;  /* 0x000000ffff097224 */ /* 0x000fe200078e00ff */
[----:B------:R-:W2:Y:S01]  /*0b00*/  @!P1 LDG.E.EL R56, desc[UR4][R10.64] ;  /* 0x000000040a389981 */ /* 0x000ea2000c2e1900 */
[----:B0-----:R-:W-:-:S03]  /*0b10*/  IMAD.WIDE R14, R57, 0x4, R12 ;  /* 0x00000004390e7825 */ /* 0x001fc600078e020c */
[----:B------:R-:W4:Y:S01]  /*0b20*/  @!P1 LDG.E.EL R55, desc[UR4][R10.64] ;  /* 0x000000040a379981 */ /* 0x000f22000c2e1900 */
[----:B------:R-:W-:-:S03]  /*0b30*/  IMAD.WIDE R24, R29, 0x4, R12 ;  /* 0x000000041d187825 */ /* 0x000fc600078e020c */
[----:B------:R-:W5:Y:S01]  /*0b40*/  @!P1 LDG.E.EL R54, desc[UR4][R10.64] ;  /* 0x000000040a369981 */ /* 0x000f62000c2e1900 */
[----:B---3--:R-:W-:-:S03]  /*0b50*/  IMAD.WIDE R12, R57, 0x4, R18 ;  /* 0x00000004390c7825 */ /* 0x008fc600078e0212 */
[----:B------:R0:W3:Y:S01]  /*0b60*/  @!P1 LDG.E.EL R53, desc[UR4][R10.64] ;  /* 0x000000040a359981 */ /* 0x0000e2000c2e1900 */
[----:B------:R-:W-:-:S03]  /*0b70*/  IMAD.WIDE R18, R29, 0x4, R18 ;  /* 0x000000041d127825 */ /* 0x000fc600078e0212 */
[----:B------:R-:W2:Y:S01]  /*0b80*/  @!P1 LDG.E.EL R48, desc[UR4][R14.64] ;  /* 0x000000040e309981 */ /* 0x000ea2000c2e1900 */
[----:B------:R-:W-:Y:S01]  /*0b90*/  LEA R32, P4, R23, UR6, 0x2 ;  /* 0x0000000617207c11 */ /* 0x000fe2000f8810ff */
[----:B------:R-:W-:Y:S02]  /*0ba0*/  IMAD.WIDE R26, R29, 0x4, R26 ;  /* 0x000000041d1a7825 */ /* 0x000fe400078e021a */
[----:B------:R-:W2:Y:S01]  /*0bb0*/  @!P1 LDG.E.EL R47, desc[UR4][R14.64] ;  /* 0x000000040e2f9981 */ /* 0x000ea2000c2e1900 */
[----:B0-----:R-:W-:-:S03]  /*0bc0*/  CS2R R10, SRZ ;  /* 0x00000000000a7805 */ /* 0x001fc6000001ff00 */
[----:B------:R-:W2:Y:S04]  /*0bd0*/  @!P1 LDG.E.EL R46, desc[UR4][R14.64] ;  /* 0x000000040e2e9981 */ /* 0x000ea8000c2e1900 */
[----:B------:R0:W2:Y:S04]  /*0be0*/  @!P1 LDG.E.EL R9, desc[UR4][R14.64] ;  /* 0x000000040e099981 */ /* 0x0000a8000c2e1900 */
[----:B------:R-:W2:Y:S04]  /*0bf0*/  @!P1 LDG.E.EL R38, desc[UR4][R12.64] ;  /* 0x000000040c269981 */ /* 0x000ea8000c2e1900 */
        /* <DEDUP_REMOVED lines=11> */
[----:B0-----:R-:W-:-:S03]  /*0cb0*/  LEA R24, P5, R21, UR6, 0x2 ;  /* 0x0000000615187c11 */ /* 0x001fc6000f8a10ff */
[----:B------:R-:W2:Y:S04]  /*0cc0*/  @!P0 LDG.E.EL R44, desc[UR4][R18.64] ;  /* 0x00000004122c8981 */ /* 0x000ea8000c2e1900 */
[----:B------:R0:W2:Y:S04]  /*0cd0*/  @!P0 LDG.E.EL R45, desc[UR4][R18.64] ;  /* 0x00000004122d8981 */ /* 0x0000a8000c2e1900 */
[----:B------:R1:W2:Y:S01]  /*0ce0*/  @P2 LDG.E.128 R12, desc[UR4][R16.64] ;  /* 0x00000004100c2981 */ /* 0x0002a2000c1e1d00 */
[----:B------:R-:W-:Y:S02]  /*0cf0*/  LEA.HI.X R33, R23, UR7, R20, 0x2, P4 ;  /* 0x0000000717217c11 */ /* 0x000fe4000a0f1414 */
[----:B------:R-:W-:Y:S01]  /*0d00*/  LEA.HI.X R25, R21, UR7, R22, 0x2, P5 ;  /* 0x0000000715197c11 */ /* 0x000fe2000a8f1416 */
[----:B------:R-:W3:Y:S01]  /*0d10*/  @!P0 LDG.E.EL R52, desc[UR4][R26.64] ;  /* 0x000000041a348981 */ /* 0x000ee2000c2e1900 */
[----:B0-----:R-:W-:-:S03]  /*0d20*/  CS2R R18, SRZ ;  /* 0x0000000000127805 */ /* 0x001fc6000001ff00 */
[----:B------:R-:W3:Y:S01]  /*0d30*/  @!P0 LDG.E.EL R51, desc[UR4][R26.64] ;  /* 0x000000041a338981 */ /* 0x000ee2000c2e1900 */
[----:B-1----:R-:W-:Y:S02]  /*0d40*/  CS2R R16, SRZ ;  /* 0x0000000000107805 */ /* 0x002fe4000001ff00 */
[----:B------:R-:W-:Y:S02]  /*0d50*/  CS2R R20, SRZ ;  /* 0x0000000000147805 */ /* 0x000fe4000001ff00 */
[----:B------:R-:W-:Y:S01]  /*0d60*/  CS2R R22, SRZ ;  /* 0x0000000000167805 */ /* 0x000fe2000001ff00 */
[----:B------:R-:W3:Y:S04]  /*0d70*/  @!P0 LDG.E.EL R50, desc[UR4][R26.64] ;  /* 0x000000041a328981 */ /* 0x000ee8000c2e1900 */
[----:B------:R-:W3:Y:S04]  /*0d80*/  @P2 LDG.E.128 R16, desc[UR4][R60.64] ;  /* 0x000000043c102981 */ /* 0x000ee8000c1e1d00 */
[----:B------:R2:W4:Y:S01]  /*0d90*/  @P6 LDG.E.128 R20, desc[UR4][R24.64+-0x10000] ;  /* 0xff00000418146981 */ /* 0x000522000c1e1d00 */
[----:B------:R-:W-:-:S03]  /*0da0*/  ISETP.GT.AND P4, PT, R29, 0x507, !P0 ;  /* 0x000005071d00780c */ /* 0x000fc60004784270 */
[----:B------:R0:W4:Y:S01]  /*0db0*/  @!P0 LDG.E.EL R49, desc[UR4][R26.64] ;  /* 0x000000041a318981 */ /* 0x000122000c2e1900 */
[----:B------:R-:W-:Y:S02]  /*0dc0*/  ISETP.GE.AND P5, PT, R29, 0x508, PT ;  /* 0x000005081d00780c */ /* 0x000fe40003fa6270 */
[----:B------:R-:W-:Y:S02]  /*0dd0*/  CS2R R30, SRZ ;  /* 0x00000000001e7805 */ /* 0x000fe4000001ff00 */
[----:B--2---:R-:W-:Y:S02]  /*0de0*/  SEL R24, R12, RZ, P2 ;  /* 0x000000ff0c187207 */ /* 0x004fe40001000000 */
[----:B------:R-:W-:Y:S02]  /*0df0*/  SEL R25, R13, RZ, P2 ;  /* 0x000000ff0d197207 */ /* 0x000fe40001000000 */
[----:B0-----:R-:W-:Y:S02]  /*0e00*/  SEL R26, R14, RZ, P2 ;  /* 0x000000ff0e1a7207 */ /* 0x001fe40001000000 */
[----:B------:R-:W-:-:S02]  /*0e10*/  SEL R27, R15, RZ, P2 ;  /* 0x000000ff0f1b7207 */ /* 0x000fc40001000000 */
[----:B---3--:R-:W-:Y:S02]  /*0e20*/  SEL R16, R16, RZ, P2 ;  /* 0x000000ff10107207 */ /* 0x008fe40001000000 */
[----:B------:R-:W-:Y:S02]  /*0e30*/  SEL R17, R17, RZ, P2 ;  /* 0x000000ff11117207 */ /* 0x000fe40001000000 */
[----:B------:R-:W-:Y:S02]  /*0e40*/  SEL R18, R18, RZ, P2 ;  /* 0x000000ff12127207 */ /* 0x000fe40001000000 */
[----:B------:R-:W-:Y:S02]  /*0e50*/  SEL R19, R19, RZ, P2 ;  /* 0x000000ff13137207 */ /* 0x000fe40001000000 */
[----:B------:R-:W-:Y:S02]  /*0e60*/  ISETP.GE.AND P2, PT, R29, 0x400, PT ;  /* 0x000004001d00780c */ /* 0x000fe40003f46270 */
[----:B----4-:R-:W-:-:S02]  /*0e70*/  SEL R12, R20, RZ, P6 ;  /* 0x000000ff140c7207 */ /* 0x010fc40003000000 */
[----:B------:R-:W-:Y:S02]  /*0e80*/  SEL R13, R21, RZ, P6 ;  /* 0x000000ff150d7207 */ /* 0x000fe40003000000 */
[----:B------:R-:W-:Y:S02]  /*0e90*/  SEL R14, R22, RZ, P6 ;  /* 0x000000ff160e7207 */ /* 0x000fe40003000000 */
[----:B------:R-:W-:Y:S02]  /*0ea0*/  SEL R15, R23, RZ, P6 ;  /* 0x000000ff170f7207 */ /* 0x000fe40003000000 */
[----:B------:R-:W-:Y:S02]  /*0eb0*/  ISETP.LT.AND P6, PT, R28, 0x14800, !P2 ;  /* 0x000148001c00780c */ /* 0x000fe400057c1270 */
[----:B------:R-:W-:-:S06]  /*0ec0*/  CS2R R28, SRZ ;  /* 0x00000000001c7805 */ /* 0x000fcc000001ff00 */
[----:B------:R-:W2:Y:S01]  /*0ed0*/  @P4 LDG.E.128 R28, desc[UR4][R62.64+-0x4200] ;  /* 0xffbe00043e1c4981 */ /* 0x000ea2000c1e1d00 */
[----:B------:R-:W-:Y:S01]  /*0ee0*/  FADD R16, R24, R16 ;  /* 0x0000001018107221 */ /* 0x000fe20000000000 */
[----:B------:R-:W-:Y:S01]  /*0ef0*/  FADD R17, R25, R17 ;  /* 0x0000001119117221 */ /* 0x000fe20000000000 */
[----:B------:R-:W-:Y:S01]  /*0f00*/  FADD R18, R26, R18 ;  /* 0x000000121a127221 */ /* 0x000fe20000000000 */
[----:B------:R-:W-:Y:S01]  /*0f10*/  FADD R19, R27, R19 ;  /* 0x000000131b137221 */ /* 0x000fe20000000000 */
[----:B------:R-:W-:Y:S02]  /*0f20*/  CS2R R20, SRZ ;  /* 0x0000000000147805 */ /* 0x000fe4000001ff00 */
[----:B------:R-:W-:Y:S02]  /*0f30*/  CS2R R22, SRZ ;  /* 0x0000000000167805 */ /* 0x000fe4000001ff00 */
[----:B------:R-:W-:Y:S02]  /*0f40*/  CS2R R24, SRZ ;  /* 0x0000000000187805 */ /* 0x000fe4000001ff00 */
[----:B------:R-:W-:-:S02]  /*0f50*/  CS2R R26, SRZ ;  /* 0x00000000001a7805 */ /* 0x000fc4000001ff00 */
[----:B------:R-:W3:Y:S04]  /*0f60*/  @P6 LDG.E.128 R20, desc[UR4][R62.64] ;  /* 0x000000043e146981 */ /* 0x000ee8000c1e1d00 */
[----:B------:R0:W4:Y:S02]  /*0f70*/  @P6 LDG.E.128 R24, desc[UR4][R34.64] ;  /* 0x0000000422186981 */ /* 0x000124000c1e1d00 */
[----:B0-----:R-:W-:Y:S02]  /*0f80*/  CS2R R34, SRZ ;  /* 0x0000000000227805 */ /* 0x001fe4000001ff00 */
[----:B--2---:R-:W-:Y:S01]  /*0f90*/  @P5 SEL R12, R28, RZ, P4 ;  /* 0x000000ff1c0c5207 */ /* 0x004fe20002000000 */
[----:B------:R-:W-:Y:S01]  /*0fa0*/  VIADD R28, R57, 0xfffffc00 ;  /* 0xfffffc00391c7836 */ /* 0x000fe20000000000 */
[----:B------:R-:W-:-:S02]  /*0fb0*/  @P5 SEL R15, R31, RZ, P4 ;  /* 0x000000ff1f0f5207 */ /* 0x000fc40002000000 */
[----:B------:R-:W-:Y:S02]  /*0fc0*/  @P5 SEL R14, R30, RZ, P4 ;  /* 0x000000ff1e0e5207 */ /* 0x000fe40002000000 */
[----:B------:R-:W-:Y:S02]  /*0fd0*/  @P5 SEL R13, R29, RZ, P4 ;  /* 0x000000ff1d0d5207 */ /* 0x000fe40002000000 */
[----:B------:R-:W-:Y:S02]  /*0fe0*/  ISETP.LT.U32.AND P5, PT, R28, 0x108, !P1 ;  /* 0x000001081c00780c */ /* 0x000fe40004fa1070 */
[----:B------:R-:W-:Y:S02]  /*0ff0*/  CS2R R28, SRZ ;  /* 0x00000000001c7805 */ /* 0x000fe4000001ff00 */
[----:B------:R-:W-:Y:S02]  /*1000*/  CS2R R30, SRZ ;  /* 0x00000000001e7805 */ /* 0x000fe4000001ff00 */
[----:B------:R-:W-:-:S07]  /*1010*/  ISETP.GT.AND P4, PT, R57, 0x507, !P1 ;  /* 0x000005073900780c */ /* 0x000fce0004f84270 */
[----:B------:R0:W2:Y:S02]  /*1020*/  @P5 LDG.E.128 R28, desc[UR4][R32.64+-0x10000] ;  /* 0xff000004201c5981 */ /* 0x0000a4000c1e1d00 */
[----:B0-----:R-:W-:-:S06]  /*1030*/  CS2R R32, SRZ ;  /* 0x0000000000207805 */ /* 0x001fcc000001ff00 */
[----:B------:R-:W5:Y:S01]  /*1040*/  @P4 LDG.E.128 R32, desc[UR4][R60.64+-0x4200] ;  /* 0xffbe00043c204981 */ /* 0x000f62000c1e1d00 */
[----:B---3--:R-:W-:Y:S02]  /*1050*/  SEL R62, R23, RZ, P6 ;  /* 0x000000ff173e7207 */ /* 0x008fe40003000000 */
[----:B------:R-:W-:Y:S02]  /*1060*/  SEL R23, R20, RZ, P6 ;  /* 0x000000ff14177207 */ /* 0x000fe40003000000 */
[----:B----4-:R-:W-:Y:S02]  /*1070*/  SEL R24, R24, RZ, P6 ;  /* 0x000000ff18187207 */ /* 0x010fe40003000000 */
[----:B------:R-:W-:Y:S02]  /*1080*/  SEL R20, R21, RZ, P6 ;  /* 0x000000ff15147207 */ /* 0x000fe40003000000 */
[----:B------:R-:W-:Y:S02]  /*1090*/  SEL R21, R22, RZ, P6 ;  /* 0x000000ff16157207 */ /* 0x000fe40003000000 */
[----:B------:R-:W-:Y:S01]  /*10a0*/  SEL R26, R26, RZ, P6 ;  /* 0x000000ff1a1a7207 */ /* 0x000fe20003000000 */
[----:B------:R-:W-:Y:S01]  /*10b0*/  @!P2 FADD R12, R24, R23 ;  /* 0x00000017180ca221 */ /* 0x000fe20000000000 */
[----:B------:R-:W-:-:S03]  /*10c0*/  SEL R25, R25, RZ, P6 ;  /* 0x000000ff19197207 */ /* 0x000fc60003000000 */
[----:B------:R-:W-:Y:S01]  /*10d0*/  @!P2 FADD R14, R26, R21 ;  /* 0x000000151a0ea221 */ /* 0x000fe20000000000 */
[----:B------:R-:W-:Y:S01]  /*10e0*/  FADD R21, R12, -R52 ;  /* 0x800000340c157221 */ /* 0x000fe20000000000 */
[----:B------:R-:W-:Y:S01]  /*10f0*/  SEL R27, R27, RZ, P6 ;  /* 0x000000ff1b1b7207 */ /* 0x000fe20003000000 */
[----:B------:R-:W-:Y:S02]  /*1100*/  @!P2 FADD R13, R25, R20 ;  /* 0x00000014190da221 */ /* 0x000fe40000000000 */
[----:B------:R-:W-:Y:S01]  /*1110*/  FMUL R21, R2, R21 ;  /* 0x0000001502157220 */ /* 0x000fe20000400000 */
[----:B------:R-:W-:Y:S01]  /*1120*/  FADD R50, R14, -R50 ;  /* 0x800000320e327221 */ /* 0x000fe20000000000 */
[----:B------:R-:W-:Y:S01]  /*1130*/  @!P2 FADD R15, R27, R62 ;  /* 0x0000003e1b0fa221 */ /* 0x000fe20000000000 */
[----:B------:R-:W-:Y:S01]  /*1140*/  ISETP.GE.AND P2, PT, R57, 0x508, PT ;  /* 0x000005083900780c */ /* 0x000fe20003f46270 */
[----:B------:R-:W-:Y:S01]  /*1150*/  FADD R51, R13, -R51 ;  /* 0x800000330d337221 */ /* 0x000fe20000000000 */
[----:B------:R-:W-:Y:S01]  /*1160*/  FFMA R10, R21, R10, R42 ;  /* 0x0000000a150a7223 */ /* 0x000fe2000000002a */
[----:B------:R-:W-:Y:S01]  /*1170*/  FMUL R23, R3, R50 ;  /* 0x0000003203177220 */ /* 0x000fe20000400000 */
[----:B------:R-:W0:Y:S01]  /*1180*/  LDC.64 R20, c[0x0][0x248] ;  /* 0x00009200ff147b82 */ /* 0x000e220000000a00 */
[----:B------:R-:W-:-:S07]  /*1190*/  FMUL R0, R0, R51 ;  /* 0x0000003300007220 */ /* 0x000fce0000400000 */
[----:B------:R-:W1:Y:S01]  /*11a0*/  LDC.64 R2, c[0x0][0x250] ;  /* 0x00009400ff027b82 */ /* 0x000e620000000a00 */
[----:B------:R-:W-:Y:S01]  /*11b0*/  FFMA R43, R0, R11, R43 ;  /* 0x0000000b002b7223 */ /* 0x000fe2000000002b */
[----:B------:R-:W-:-:S04]  /*11c0*/  FADD R49, R15, -R49 ;  /* 0x800000310f317221 */ /* 0x000fc80000000000 */
[----:B------:R-:W-:Y:S01]  /*11d0*/  FMUL R4, R4, R49 ;  /* 0x0000003104047220 */ /* 0x000fe20000400000 */
[----:B------:R-:W-:-:S03]  /*11e0*/  FFMA R23, R23, R36, R44 ;  /* 0x0000002417177223 */ /* 0x000fc6000000002c */
[----:B------:R-:W-:Y:S01]  /*11f0*/  FFMA R4, R4, R37, R45 ;  /* 0x0000002504047223 */ /* 0x000fe2000000002d */
[----:B0-----:R-:W-:-:S04]  /*1200*/  IMAD.WIDE R20, R58, 0x4, R20 ;  /* 0x000000043a147825 */ /* 0x001fc800078e0214 */
[----:B-1----:R-:W-:Y:S01]  /*1210*/  IMAD.WIDE R2, R58, 0x4, R2 ;  /* 0x000000043a027825 */ /* 0x002fe200078e0202 */
[----:B------:R0:W-:Y:S01]  /*1220*/  @!P0 STG.E.128 desc[UR4][R20.64+0x800], R12 ;  /* 0x0008000c14008986 */ /* 0x0001e2000c101d04 */
[----:B--2---:R-:W-:Y:S02]  /*1230*/  SEL R30, R30, RZ, P5 ;  /* 0x000000ff1e1e7207 */ /* 0x004fe40002800000 */
[----:B------:R-:W-:Y:S02]  /*1240*/  SEL R28, R28, RZ, P5 ;  /* 0x000000ff1c1c7207 */ /* 0x000fe40002800000 */
[----:B------:R-:W-:Y:S02]  /*1250*/  SEL R29, R29, RZ, P5 ;  /* 0x000000ff1d1d7207 */ /* 0x000fe40002800000 */
[----:B------:R-:W-:Y:S02]  /*1260*/  SEL R31, R31, RZ, P5 ;  /* 0x000000ff1f1f7207 */ /* 0x000fe40002800000 */
[----:B-----5:R-:W-:-:S02]  /*1270*/  SEL R27, R34, RZ, P4 ;  /* 0x000000ff221b7207 */ /* 0x020fc40002000000 */
[----:B------:R-:W-:Y:S02]  /*1280*/  SEL R25, R32, RZ, P4 ;  /* 0x000000ff20197207 */ /* 0x000fe40002000000 */
[----:B------:R-:W-:Y:S02]  /*1290*/  SEL R24, R35, RZ, P4 ;  /* 0x000000ff23187207 */ /* 0x000fe40002000000 */
[----:B------:R-:W-:Y:S02]  /*12a0*/  SEL R22, R33, RZ, P4 ;  /* 0x000000ff21167207 */ /* 0x000fe40002000000 */
[----:B------:R-:W-:Y:S02]  /*12b0*/  @P3 SEL R18, R30, R27, !P2 ;  /* 0x0000001b1e123207 */ /* 0x000fe40005000000 */
[----:B------:R-:W-:Y:S02]  /*12c0*/  @P3 SEL R16, R28, R25, !P2 ;  /* 0x000000191c103207 */ /* 0x000fe40005000000 */
[----:B------:R-:W-:-:S02]  /*12d0*/  @P3 SEL R19, R31, R24, !P2 ;  /* 0x000000181f133207 */ /* 0x000fc40005000000 */
[----:B------:R-:W-:Y:S01]  /*12e0*/  @P3 SEL R17, R29, R22, !P2 ;  /* 0x000000161d113207 */ /* 0x000fe20005000000 */
[----:B------:R-:W-:Y:S01]  /*12f0*/  FADD R25, R18, -R54 ;  /* 0x8000003612197221 */ /* 0x000fe20000000000 */
[----:B------:R-:W-:Y:S01]  /*1300*/  FADD R11, R16, -R56 ;  /* 0x80000038100b7221 */ /* 0x000fe20000000000 */
[----:B------:R-:W-:Y:S02]  /*1310*/  FADD R22, R19, -R53 ;  /* 0x8000003513167221 */ /* 0x000fe40000000000 */
[----:B------:R-:W-:Y:S01]  /*1320*/  FADD R0, R17, -R55 ;  /* 0x8000003711007221 */ /* 0x000fe20000000000 */
[----:B------:R-:W-:Y:S01]  /*1330*/  FMUL R25, R6, R25 ;  /* 0x0000001906197220 */ /* 0x000fe20000400000 */
[----:B------:R-:W-:Y:S01]  /*1340*/  FMUL R11, R8, R11 ;  /* 0x0000000b080b7220 */ /* 0x000fe20000400000 */
[----:B------:R-:W-:Y:S01]  /*1350*/  FMUL R22, R7, R22 ;  /* 0x0000001607167220 */ /* 0x000fe20000400000 */
[----:B------:R-:W-:Y:S01]  /*1360*/  FMUL R0, R5, R0 ;  /* 0x0000000005007220 */ /* 0x000fe20000400000 */
[----:B------:R-:W-:Y:S01]  /*1370*/  FFMA R25, R25, R46, R40 ;  /* 0x0000002e19197223 */ /* 0x000fe20000000028 */
[----:B------:R-:W-:Y:S01]  /*1380*/  FFMA R11, R11, R48, R38 ;  /* 0x000000300b0b7223 */ /* 0x000fe20000000026 */
[----:B------:R-:W-:Y:S01]  /*1390*/  FFMA R9, R22, R9, R41 ;  /* 0x0000000916097223 */ /* 0x000fe20000000029 */
[----:B------:R-:W-:-:S02]  /*13a0*/  FFMA R0, R0, R47, R39 ;  /* 0x0000002f00007223 */ /* 0x000fc40000000027 */
[----:B------:R-:W-:Y:S02]  /*13b0*/  FSETP.GEU.AND P3, PT, R25, RZ, PT ;  /* 0x000000ff1900720b */ /* 0x000fe40003f6e000 */
[----:B------:R-:W-:Y:S02]  /*13c0*/  FSETP.GEU.AND P2, PT, R9, RZ, PT ;  /* 0x000000ff0900720b */ /* 0x000fe40003f4e000 */
[----:B------:R-:W-:Y:S02]  /*13d0*/  FSETP.GEU.AND P4, PT, R0, RZ, PT ;  /* 0x000000ff0000720b */ /* 0x000fe40003f8e000 */
[----:B------:R-:W-:Y:S02]  /*13e0*/  FSETP.GEU.AND P5, PT, R11, RZ, PT ;  /* 0x000000ff0b00720b */ /* 0x000fe40003fae000 */
[----:B------:R-:W-:Y:S02]  /*13f0*/  SEL R26, R25, RZ, P3 ;  /* 0x000000ff191a7207 */ /* 0x000fe40001800000 */
[----:B------:R-:W-:-:S02]  /*1400*/  SEL R27, R9, RZ, P2 ;  /* 0x000000ff091b7207 */ /* 0x000fc40001000000 */
[----:B------:R-:W-:Y:S02]  /*1410*/  SEL R25, R0, RZ, P4 ;  /* 0x000000ff00197207 */ /* 0x000fe40002000000 */
[----:B------:R-:W-:Y:S01]  /*1420*/  SEL R24, R11, RZ, P5 ;  /* 0x000000ff0b187207 */ /* 0x000fe20002800000 */
[----:B------:R0:W-:Y:S01]  /*1430*/  @!P1 STG.E.128 desc[UR4][R20.64], R16 ;  /* 0x0000001014009986 */ /* 0x0001e2000c101d04 */
[----:B------:R-:W-:-:S03]  /*1440*/  FSETP.GEU.AND P2, PT, R23, RZ, PT ;  /* 0x000000ff1700720b */ /* 0x000fc60003f4e000 */
[----:B------:R0:W-:Y:S01]  /*1450*/  @!P1 STG.E.128 desc[UR4][R2.64], R24 ;  /* 0x0000001802009986 */ /* 0x0001e2000c101d04 */
[----:B------:R-:W-:Y:S02]  /*1460*/  FSETP.GEU.AND P1, PT, R4, RZ, PT ;  /* 0x000000ff0400720b */ /* 0x000fe40003f2e000 */
[----:B------:R-:W-:Y:S02]  /*1470*/  FSETP.GEU.AND P3, PT, R43, RZ, PT ;  /* 0x000000ff2b00720b */ /* 0x000fe40003f6e000 */
[----:B------:R-:W-:Y:S02]  /*1480*/  FSETP.GEU.AND P4, PT, R10, RZ, PT ;  /* 0x000000ff0a00720b */ /* 0x000fe40003f8e000 */
[----:B------:R-:W-:Y:S02]  /*1490*/  SEL R7, R4, RZ, P1 ;  /* 0x000000ff04077207 */ /* 0x000fe40000800000 */
[----:B------:R-:W-:Y:S02]  /*14a0*/  SEL R6, R23, RZ, P2 ;  /* 0x000000ff17067207 */ /* 0x000fe40001000000 */
[----:B------:R-:W-:-:S02]  /*14b0*/  SEL R5, R43, RZ, P3 ;  /* 0x000000ff2b057207 */ /* 0x000fc40001800000 */
[----:B------:R-:W-:Y:S01]  /*14c0*/  SEL R4, R10, RZ, P4 ;  /* 0x000000ff0a047207 */ /* 0x000fe20002000000 */
[----:B0-----:R-:W-:Y:S06]  /*14d0*/  @P0 EXIT ;  /* 0x000000000000094d */ /* 0x001fec0003800000 */
[----:B------:R-:W-:Y:S01]  /*14e0*/  STG.E.128 desc[UR4][R2.64+0x800], R4 ;  /* 0x0008000402007986 */ /* 0x000fe2000c101d04 */
[----:B------:R-:W-:Y:S05]  /*14f0*/  EXIT ;  /* 0x000000000000794d */ /* 0x000fea0003800000 */
.L_x_0:
[----:B------:R-:W-:-:S00]  /*1500*/  BRA `(.L_x_0) ;  /* 0xfffffffc00fc7947 */ /* 0x000fc0000383ffff */
[----:B------:R-:W-:-:S00]  /*1510*/  NOP ;  /* 0x0000000000007918 */ /* 0x000fc00000000000 */
        /* <DEDUP_REMOVED lines=14> */
.L_x_1:


//--------------------- .nv.global.init           --------------------------
	.section	.nv.global.init,"aw",@progbits
.nv.global.init:
	.type		_$_str,@object
	.size		_$_str,(_$_str_$_2 - _$_str)
_$_str:
        /*0000*/ 	.byte	0x5f, 0x5f, 0x43, 0x55, 0x44, 0x41, 0x5f, 0x46, 0x54, 0x5a, 0x00
	.type		_$_str_$_2,@object
	.size		_$_str_$_2,(.L_1 - _$_str_$_2)
_$_str_$_2:
        /*000b*/ 	.byte	0x5f, 0x5f, 0x43, 0x55, 0x44, 0x41, 0x5f, 0x50, 0x52, 0x45, 0x43, 0x5f, 0x53, 0x51, 0x52, 0x54
        /*001b*/ 	.byte	0x00
.L_1:


//--------------------- .nv.constant0.triton_poi_fused__native_batch_norm_legit_no_training_cat_relu_33 --------------------------
	.section	.nv.constant0.triton_poi_fused__native_batch_norm_legit_no_training_cat_relu_33,"a",@progbits
	.sectionflags	@""
	.align	4
.nv.constant0.triton_poi_fused__native_batch_norm_legit_no_training_cat_relu_33:
	.zero		604
